//
// Generated by NVIDIA NVVM Compiler
//
// Compiler Build ID: CL-36424714
// Cuda compilation tools, release 13.0, V13.0.88
// Based on NVVM 20.0.0
//

.version 9.0
.target sm_100
.address_size 64

	// .globl	_Z14conv2d_forwardPKfS0_S0_Pfiiiiiiiiiii

.visible .entry _Z14conv2d_forwardPKfS0_S0_Pfiiiiiiiiiii(
	.param .u64 .ptr .align 1 _Z14conv2d_forwardPKfS0_S0_Pfiiiiiiiiiii_param_0,
	.param .u64 .ptr .align 1 _Z14conv2d_forwardPKfS0_S0_Pfiiiiiiiiiii_param_1,
	.param .u64 .ptr .align 1 _Z14conv2d_forwardPKfS0_S0_Pfiiiiiiiiiii_param_2,
	.param .u64 .ptr .align 1 _Z14conv2d_forwardPKfS0_S0_Pfiiiiiiiiiii_param_3,
	.param .u32 _Z14conv2d_forwardPKfS0_S0_Pfiiiiiiiiiii_param_4,
	.param .u32 _Z14conv2d_forwardPKfS0_S0_Pfiiiiiiiiiii_param_5,
	.param .u32 _Z14conv2d_forwardPKfS0_S0_Pfiiiiiiiiiii_param_6,
	.param .u32 _Z14conv2d_forwardPKfS0_S0_Pfiiiiiiiiiii_param_7,
	.param .u32 _Z14conv2d_forwardPKfS0_S0_Pfiiiiiiiiiii_param_8,
	.param .u32 _Z14conv2d_forwardPKfS0_S0_Pfiiiiiiiiiii_param_9,
	.param .u32 _Z14conv2d_forwardPKfS0_S0_Pfiiiiiiiiiii_param_10,
	.param .u32 _Z14conv2d_forwardPKfS0_S0_Pfiiiiiiiiiii_param_11,
	.param .u32 _Z14conv2d_forwardPKfS0_S0_Pfiiiiiiiiiii_param_12,
	.param .u32 _Z14conv2d_forwardPKfS0_S0_Pfiiiiiiiiiii_param_13,
	.param .u32 _Z14conv2d_forwardPKfS0_S0_Pfiiiiiiiiiii_param_14
)
{
	.reg .pred 	%p<98>;
	.reg .b32 	%r<84>;
	.reg .b32 	%f<103>;
	.reg .b64 	%rd<63>;

	ld.param.u64 	%rd9, [_Z14conv2d_forwardPKfS0_S0_Pfiiiiiiiiiii_param_0];
	ld.param.u64 	%rd10, [_Z14conv2d_forwardPKfS0_S0_Pfiiiiiiiiiii_param_1];
	ld.param.u64 	%rd7, [_Z14conv2d_forwardPKfS0_S0_Pfiiiiiiiiiii_param_2];
	ld.param.u32 	%r32, [_Z14conv2d_forwardPKfS0_S0_Pfiiiiiiiiiii_param_5];
	ld.param.u32 	%r33, [_Z14conv2d_forwardPKfS0_S0_Pfiiiiiiiiiii_param_6];
	ld.param.u32 	%r34, [_Z14conv2d_forwardPKfS0_S0_Pfiiiiiiiiiii_param_7];
	ld.param.u32 	%r36, [_Z14conv2d_forwardPKfS0_S0_Pfiiiiiiiiiii_param_9];
	ld.param.u32 	%r37, [_Z14conv2d_forwardPKfS0_S0_Pfiiiiiiiiiii_param_10];
	ld.param.u32 	%r38, [_Z14conv2d_forwardPKfS0_S0_Pfiiiiiiiiiii_param_11];
	ld.param.u32 	%r39, [_Z14conv2d_forwardPKfS0_S0_Pfiiiiiiiiiii_param_12];
	ld.param.u32 	%r40, [_Z14conv2d_forwardPKfS0_S0_Pfiiiiiiiiiii_param_13];
	ld.param.u32 	%r41, [_Z14conv2d_forwardPKfS0_S0_Pfiiiiiiiiiii_param_14];
	cvta.to.global.u64 	%rd1, %rd10;
	cvta.to.global.u64 	%rd2, %rd9;
	mov.u32 	%r1, %ctaid.x;
	mov.u32 	%r2, %ctaid.y;
	mov.u32 	%r3, %tid.y;
	mov.u32 	%r4, %tid.x;
	setp.ge.s32 	%p2, %r3, %r38;
	setp.ge.s32 	%p3, %r4, %r39;
	or.pred  	%p4, %p2, %p3;
	@%p4 bra 	$L__BB0_50;
	setp.eq.s64 	%p5, %rd7, 0;
	mov.f32 	%f81, 0f00000000;
	@%p5 bra 	$L__BB0_3;
	cvta.to.global.u64 	%rd11, %rd7;
	mul.wide.u32 	%rd12, %r2, 4;
	add.s64 	%rd13, %rd11, %rd12;
	ld.global.nc.f32 	%f81, [%rd13];
$L__BB0_3:
	setp.lt.s32 	%p6, %r32, 1;
	@%p6 bra 	$L__BB0_49;
	mul.lo.s32 	%r42, %r40, %r3;
	sub.s32 	%r5, %r42, %r41;
	mul.lo.s32 	%r43, %r40, %r4;
	sub.s32 	%r6, %r43, %r41;
	min.s32 	%r44, %r36, %r37;
	setp.lt.s32 	%p7, %r44, 1;
	@%p7 bra 	$L__BB0_49;
	and.b32  	%r7, %r37, 7;
	and.b32  	%r8, %r37, 3;
	and.b32  	%r9, %r37, 2147483640;
	and.b32  	%r10, %r37, 1;
	mul.lo.s32 	%r11, %r32, %r2;
	mul.lo.s32 	%r12, %r32, %r1;
	mov.b32 	%r78, 0;
	cvt.s64.s32 	%rd45, %r6;
$L__BB0_6:
	add.s32 	%r47, %r78, %r12;
	mul.lo.s32 	%r14, %r47, %r33;
	add.s32 	%r48, %r78, %r11;
	mul.lo.s32 	%r15, %r48, %r36;
	mov.b32 	%r79, 0;
$L__BB0_7:
	setp.lt.u32 	%p8, %r37, 8;
	add.s32 	%r50, %r79, %r5;
	setp.gt.s32 	%p9, %r50, -1;
	setp.lt.s32 	%p10, %r50, %r33;
	and.pred  	%p1, %p9, %p10;
	add.s32 	%r51, %r50, %r14;
	mul.lo.s32 	%r17, %r51, %r34;
	add.s32 	%r52, %r79, %r15;
	mul.lo.s32 	%r18, %r52, %r37;
	mov.b32 	%r82, 0;
	@%p8 bra 	$L__BB0_26;
	mov.b32 	%r80, 0;
	cvt.s64.s32 	%rd20, %r17;
	cvt.u64.u32 	%rd24, %r18;
$L__BB0_9:
	.pragma "nounroll";
	add.s32 	%r20, %r80, %r6;
	setp.gt.s32 	%p11, %r20, -1;
	setp.lt.s32 	%p12, %r20, %r34;
	and.pred  	%p13, %p11, %p12;
	and.pred  	%p15, %p1, %p13;
	not.pred 	%p16, %p15;
	@%p16 bra 	$L__BB0_11;
	add.s32 	%r54, %r20, %r17;
	add.s32 	%r55, %r80, %r18;
	mul.wide.s32 	%rd14, %r54, 4;
	add.s64 	%rd15, %rd2, %rd14;
	ld.global.nc.f32 	%f45, [%rd15];
	mul.wide.s32 	%rd16, %r55, 4;
	add.s64 	%rd17, %rd1, %rd16;
	ld.global.nc.f32 	%f46, [%rd17];
	fma.rn.f32 	%f81, %f45, %f46, %f81;
$L__BB0_11:
	add.s32 	%r56, %r20, 1;
	setp.gt.s32 	%p17, %r56, -1;
	setp.lt.s32 	%p18, %r56, %r34;
	and.pred  	%p19, %p17, %p18;
	and.pred  	%p20, %p1, %p19;
	cvt.s64.s32 	%rd19, %r80;
	add.s64 	%rd21, %rd19, %rd45;
	add.s64 	%rd22, %rd21, %rd20;
	shl.b64 	%rd23, %rd22, 2;
	add.s64 	%rd3, %rd2, %rd23;
	add.s64 	%rd25, %rd19, %rd24;
	shl.b64 	%rd26, %rd25, 2;
	add.s64 	%rd4, %rd1, %rd26;
	not.pred 	%p21, %p20;
	@%p21 bra 	$L__BB0_13;
	ld.global.nc.f32 	%f47, [%rd3+4];
	ld.global.nc.f32 	%f48, [%rd4+4];
	fma.rn.f32 	%f81, %f47, %f48, %f81;
$L__BB0_13:
	add.s32 	%r57, %r20, 2;
	setp.gt.s32 	%p22, %r57, -1;
	setp.lt.s32 	%p23, %r57, %r34;
	and.pred  	%p24, %p22, %p23;
	and.pred  	%p25, %p1, %p24;
	not.pred 	%p26, %p25;
	@%p26 bra 	$L__BB0_15;
	ld.global.nc.f32 	%f49, [%rd3+8];
	ld.global.nc.f32 	%f50, [%rd4+8];
	fma.rn.f32 	%f81, %f49, %f50, %f81;
$L__BB0_15:
	add.s32 	%r58, %r20, 3;
	setp.gt.s32 	%p27, %r58, -1;
	setp.lt.s32 	%p28, %r58, %r34;
	and.pred  	%p29, %p27, %p28;
	and.pred  	%p30, %p1, %p29;
	not.pred 	%p31, %p30;
	@%p31 bra 	$L__BB0_17;
	ld.global.nc.f32 	%f51, [%rd3+12];
	ld.global.nc.f32 	%f52, [%rd4+12];
	fma.rn.f32 	%f81, %f51, %f52, %f81;
$L__BB0_17:
	add.s32 	%r59, %r20, 4;
	setp.gt.s32 	%p32, %r59, -1;
	setp.lt.s32 	%p33, %r59, %r34;
	and.pred  	%p34, %p32, %p33;
	and.pred  	%p35, %p1, %p34;
	not.pred 	%p36, %p35;
	@%p36 bra 	$L__BB0_19;
	ld.global.nc.f32 	%f53, [%rd3+16];
	ld.global.nc.f32 	%f54, [%rd4+16];
	fma.rn.f32 	%f81, %f53, %f54, %f81;
$L__BB0_19:
	add.s32 	%r60, %r20, 5;
	setp.gt.s32 	%p37, %r60, -1;
	setp.lt.s32 	%p38, %r60, %r34;
	and.pred  	%p39, %p37, %p38;
	and.pred  	%p40, %p1, %p39;
	not.pred 	%p41, %p40;
	@%p41 bra 	$L__BB0_21;
	ld.global.nc.f32 	%f55, [%rd3+20];
	ld.global.nc.f32 	%f56, [%rd4+20];
	fma.rn.f32 	%f81, %f55, %f56, %f81;
$L__BB0_21:
	add.s32 	%r61, %r20, 6;
	setp.gt.s32 	%p42, %r61, -1;
	setp.lt.s32 	%p43, %r61, %r34;
	and.pred  	%p44, %p42, %p43;
	and.pred  	%p45, %p1, %p44;
	not.pred 	%p46, %p45;
	@%p46 bra 	$L__BB0_23;
	ld.global.nc.f32 	%f57, [%rd3+24];
	ld.global.nc.f32 	%f58, [%rd4+24];
	fma.rn.f32 	%f81, %f57, %f58, %f81;
$L__BB0_23:
	add.s32 	%r62, %r20, 7;
	setp.gt.s32 	%p47, %r62, -1;
	setp.lt.s32 	%p48, %r62, %r34;
	and.pred  	%p49, %p47, %p48;
	and.pred  	%p50, %p1, %p49;
	not.pred 	%p51, %p50;
	@%p51 bra 	$L__BB0_25;
	ld.global.nc.f32 	%f59, [%rd3+28];
	ld.global.nc.f32 	%f60, [%rd4+28];
	fma.rn.f32 	%f81, %f59, %f60, %f81;
$L__BB0_25:
	add.s32 	%r80, %r80, 8;
	setp.ne.s32 	%p52, %r80, %r9;
	mov.u32 	%r82, %r9;
	@%p52 bra 	$L__BB0_9;
$L__BB0_26:
	setp.eq.s32 	%p53, %r7, 0;
	@%p53 bra 	$L__BB0_47;
	add.s32 	%r63, %r7, -1;
	setp.lt.u32 	%p54, %r63, 3;
	@%p54 bra 	$L__BB0_37;
	add.s32 	%r23, %r82, %r6;
	setp.gt.s32 	%p55, %r23, -1;
	setp.lt.s32 	%p56, %r23, %r34;
	and.pred  	%p57, %p55, %p56;
	and.pred  	%p59, %p1, %p57;
	not.pred 	%p60, %p59;
	@%p60 bra 	$L__BB0_30;
	add.s32 	%r64, %r23, %r17;
	add.s32 	%r65, %r82, %r18;
	mul.wide.s32 	%rd27, %r64, 4;
	add.s64 	%rd28, %rd2, %rd27;
	ld.global.nc.f32 	%f62, [%rd28];
	mul.wide.s32 	%rd29, %r65, 4;
	add.s64 	%rd30, %rd1, %rd29;
	ld.global.nc.f32 	%f63, [%rd30];
	fma.rn.f32 	%f81, %f62, %f63, %f81;
$L__BB0_30:
	add.s32 	%r66, %r23, 1;
	setp.gt.s32 	%p61, %r66, -1;
	setp.lt.s32 	%p62, %r66, %r34;
	and.pred  	%p63, %p61, %p62;
	and.pred  	%p64, %p1, %p63;
	cvt.u64.u32 	%rd32, %r82;
	cvt.s64.s32 	%rd33, %r17;
	add.s64 	%rd34, %rd32, %rd45;
	add.s64 	%rd35, %rd34, %rd33;
	shl.b64 	%rd36, %rd35, 2;
	add.s64 	%rd5, %rd2, %rd36;
	cvt.u64.u32 	%rd37, %r18;
	add.s64 	%rd38, %rd32, %rd37;
	shl.b64 	%rd39, %rd38, 2;
	add.s64 	%rd6, %rd1, %rd39;
	not.pred 	%p65, %p64;
	@%p65 bra 	$L__BB0_32;
	ld.global.nc.f32 	%f64, [%rd5+4];
	ld.global.nc.f32 	%f65, [%rd6+4];
	fma.rn.f32 	%f81, %f64, %f65, %f81;
$L__BB0_32:
	add.s32 	%r67, %r23, 2;
	setp.gt.s32 	%p66, %r67, -1;
	setp.lt.s32 	%p67, %r67, %r34;
	and.pred  	%p68, %p66, %p67;
	and.pred  	%p69, %p1, %p68;
	not.pred 	%p70, %p69;
	@%p70 bra 	$L__BB0_34;
	ld.global.nc.f32 	%f66, [%rd5+8];
	ld.global.nc.f32 	%f67, [%rd6+8];
	fma.rn.f32 	%f81, %f66, %f67, %f81;
$L__BB0_34:
	add.s32 	%r68, %r23, 3;
	setp.gt.s32 	%p71, %r68, -1;
	setp.lt.s32 	%p72, %r68, %r34;
	and.pred  	%p73, %p71, %p72;
	and.pred  	%p74, %p1, %p73;
	not.pred 	%p75, %p74;
	@%p75 bra 	$L__BB0_36;
	ld.global.nc.f32 	%f68, [%rd5+12];
	ld.global.nc.f32 	%f69, [%rd6+12];
	fma.rn.f32 	%f81, %f68, %f69, %f81;
$L__BB0_36:
	add.s32 	%r82, %r82, 4;
$L__BB0_37:
	setp.eq.s32 	%p76, %r8, 0;
	@%p76 bra 	$L__BB0_47;
	setp.eq.s32 	%p77, %r8, 1;
	@%p77 bra 	$L__BB0_44;
	add.s32 	%r26, %r82, %r6;
	setp.gt.s32 	%p78, %r26, -1;
	setp.lt.s32 	%p79, %r26, %r34;
	and.pred  	%p80, %p78, %p79;
	and.pred  	%p82, %p1, %p80;
	not.pred 	%p83, %p82;
	@%p83 bra 	$L__BB0_41;
	add.s32 	%r69, %r26, %r17;
	add.s32 	%r70, %r82, %r18;
	mul.wide.s32 	%rd40, %r69, 4;
	add.s64 	%rd41, %rd2, %rd40;
	ld.global.nc.f32 	%f71, [%rd41];
	mul.wide.s32 	%rd42, %r70, 4;
	add.s64 	%rd43, %rd1, %rd42;
	ld.global.nc.f32 	%f72, [%rd43];
	fma.rn.f32 	%f81, %f71, %f72, %f81;
$L__BB0_41:
	add.s32 	%r71, %r26, 1;
	setp.gt.s32 	%p84, %r71, -1;
	setp.lt.s32 	%p85, %r71, %r34;
	and.pred  	%p86, %p84, %p85;
	and.pred  	%p87, %p1, %p86;
	not.pred 	%p88, %p87;
	@%p88 bra 	$L__BB0_43;
	cvt.s64.s32 	%rd44, %r17;
	cvt.s64.s32 	%rd46, %r82;
	add.s64 	%rd47, %rd46, %rd45;
	add.s64 	%rd48, %rd47, %rd44;
	shl.b64 	%rd49, %rd48, 2;
	add.s64 	%rd50, %rd2, %rd49;
	ld.global.nc.f32 	%f73, [%rd50+4];
	cvt.u64.u32 	%rd51, %r18;
	add.s64 	%rd52, %rd46, %rd51;
	shl.b64 	%rd53, %rd52, 2;
	add.s64 	%rd54, %rd1, %rd53;
	ld.global.nc.f32 	%f74, [%rd54+4];
	fma.rn.f32 	%f81, %f73, %f74, %f81;
$L__BB0_43:
	add.s32 	%r82, %r82, 2;
$L__BB0_44:
	setp.eq.s32 	%p89, %r10, 0;
	@%p89 bra 	$L__BB0_47;
	add.s32 	%r29, %r82, %r6;
	setp.gt.s32 	%p90, %r29, -1;
	setp.lt.s32 	%p91, %r29, %r34;
	and.pred  	%p92, %p90, %p91;
	and.pred  	%p94, %p1, %p92;
	not.pred 	%p95, %p94;
	@%p95 bra 	$L__BB0_47;
	add.s32 	%r72, %r29, %r17;
	add.s32 	%r73, %r82, %r18;
	mul.wide.s32 	%rd55, %r72, 4;
	add.s64 	%rd56, %rd2, %rd55;
	ld.global.nc.f32 	%f75, [%rd56];
	mul.wide.s32 	%rd57, %r73, 4;
	add.s64 	%rd58, %rd1, %rd57;
	ld.global.nc.f32 	%f76, [%rd58];
	fma.rn.f32 	%f81, %f75, %f76, %f81;
$L__BB0_47:
	add.s32 	%r79, %r79, 1;
	setp.ne.s32 	%p96, %r79, %r36;
	@%p96 bra 	$L__BB0_7;
	add.s32 	%r78, %r78, 1;
	setp.ne.s32 	%p97, %r78, %r32;
	@%p97 bra 	$L__BB0_6;
$L__BB0_49:
	ld.param.u32 	%r77, [_Z14conv2d_forwardPKfS0_S0_Pfiiiiiiiiiii_param_8];
	ld.param.u64 	%rd62, [_Z14conv2d_forwardPKfS0_S0_Pfiiiiiiiiiii_param_3];
	mad.lo.s32 	%r74, %r77, %r1, %r2;
	mad.lo.s32 	%r75, %r38, %r74, %r3;
	mad.lo.s32 	%r76, %r75, %r39, %r4;
	cvta.to.global.u64 	%rd59, %rd62;
	mul.wide.s32 	%rd60, %r76, 4;
	add.s64 	%rd61, %rd59, %rd60;
	st.global.f32 	[%rd61], %f81;
$L__BB0_50:
	ret;

}


// ===== COMPILED SASS (sm_100) =====

	.target	sm_100

	.elftype	@"ET_EXEC"


//--------------------- .note.nv.tkinfo           --------------------------
	.section	.note.nv.tkinfo,"",@"SHT_NOTE"
	.sectionflags	@"SHF_NOTE_NV_TKINFO"
	.tkinfo
        /*0018*/ 	.word	0x00000002
        /*0030*/ 	.string	""
        /*0030*/ 	.string	"ptxas"
        /*0030*/ 	.string	"Cuda compilation tools, release 13.0, V13.0.88"
        /*0030*/ 	.string	"Build cuda_13.0.r13.0/compiler.36424714_0"
        /*0030*/ 	.string	"-arch sm_100 -m 64 "



//--------------------- .note.nv.cuinfo           --------------------------
	.section	.note.nv.cuinfo,"",@"SHT_NOTE"
	.sectionflags	@"SHF_NOTE_NV_CUINFO"
        /*0018*/ 	.short	0x0002
        /*001a*/ 	.short	0x0064
        /*001c*/ 	.short	0x0082
	.zero		2


//--------------------- .nv.info                  --------------------------
	.section	.nv.info,"",@"SHT_CUDA_INFO"
	.align	4


	//----- nvinfo : EIATTR_REGCOUNT
	.align		4
        /*0000*/ 	.byte	0x04, 0x2f
        /*0002*/ 	.short	(.L_1 - .L_0)
	.align		4
.L_0:
        /*0004*/ 	.word	index@(_Z14conv2d_forwardPKfS0_S0_Pfiiiiiiiiiii)
        /*0008*/ 	.word	0x0000001e


	//----- nvinfo : EIATTR_FRAME_SIZE
	.align		4
.L_1:
        /*000c*/ 	.byte	0x04, 0x11
        /*000e*/ 	.short	(.L_3 - .L_2)
	.align		4
.L_2:
        /*0010*/ 	.word	index@(_Z14conv2d_forwardPKfS0_S0_Pfiiiiiiiiiii)
        /*0014*/ 	.word	0x00000000


	//----- nvinfo : EIATTR_MIN_STACK_SIZE
	.align		4
.L_3:
        /*0018*/ 	.byte	0x04, 0x12
        /*001a*/ 	.short	(.L_5 - .L_4)
	.align		4
.L_4:
        /*001c*/ 	.word	index@(_Z14conv2d_forwardPKfS0_S0_Pfiiiiiiiiiii)
        /*0020*/ 	.word	0x00000000
.L_5:


//--------------------- .nv.compat                --------------------------
	.section	.nv.compat,"",@"SHT_CUDA_COMPAT_INFO"
	.align	4
        /*0000*/ 	.byte	0x02, 0x09, 0x00, 0x00, 0x02, 0x02, 0x01, 0x00, 0x02, 0x05, 0x05, 0x00, 0x03, 0x07, 0x01, 0x01
        /*0010*/ 	.byte	0x02, 0x03, 0x00, 0x00, 0x02, 0x06, 0x01, 0x00, 0x04, 0x0b, 0x08, 0x00, 0x09, 0x00, 0x00, 0x00
        /*0020*/ 	.byte	0x00, 0x00, 0x00, 0x00


//--------------------- .nv.info._Z14conv2d_forwardPKfS0_S0_Pfiiiiiiiiiii --------------------------
	.section	.nv.info._Z14conv2d_forwardPKfS0_S0_Pfiiiiiiiiiii,"",@"SHT_CUDA_INFO"
	.sectionflags	@""
	.align	4


	//----- nvinfo : EIATTR_CUDA_API_VERSION
	.align		4
        /*0000*/ 	.byte	0x04, 0x37
        /*0002*/ 	.short	(.L_7 - .L_6)
.L_6:
        /*0004*/ 	.word	0x00000082


	//----- nvinfo : EIATTR_KPARAM_INFO
	.align		4
.L_7:
        /*0008*/ 	.byte	0x04, 0x17
        /*000a*/ 	.short	(.L_9 - .L_8)
.L_8:
        /*000c*/ 	.word	0x00000000
        /*0010*/ 	.short	0x000e
        /*0012*/ 	.short	0x0048
        /*0014*/ 	.byte	0x00, 0xf0, 0x11, 0x00


	//----- nvinfo : EIATTR_KPARAM_INFO
	.align		4
.L_9:
        /*0018*/ 	.byte	0x04, 0x17
        /*001a*/ 	.short	(.L_11 - .L_10)
.L_10:
        /*001c*/ 	.word	0x00000000
        /*0020*/ 	.short	0x000d
        /*0022*/ 	.short	0x0044
        /*0024*/ 	.byte	0x00, 0xf0, 0x11, 0x00


	//----- nvinfo : EIATTR_KPARAM_INFO
	.align		4
.L_11:
        /*0028*/ 	.byte	0x04, 0x17
        /*002a*/ 	.short	(.L_13 - .L_12)
.L_12:
        /*002c*/ 	.word	0x00000000
        /*0030*/ 	.short	0x000c
        /*0032*/ 	.short	0x0040
        /*0034*/ 	.byte	0x00, 0xf0, 0x11, 0x00


	//----- nvinfo : EIATTR_KPARAM_INFO
	.align		4
.L_13:
        /*0038*/ 	.byte	0x04, 0x17
        /*003a*/ 	.short	(.L_15 - .L_14)
.L_14:
        /*003c*/ 	.word	0x00000000
        /*0040*/ 	.short	0x000b
        /*0042*/ 	.short	0x003c
        /*0044*/ 	.byte	0x00, 0xf0, 0x11, 0x00


	//----- nvinfo : EIATTR_KPARAM_INFO
	.align		4
.L_15:
        /*0048*/ 	.byte	0x04, 0x17
        /*004a*/ 	.short	(.L_17 - .L_16)
.L_16:
        /*004c*/ 	.word	0x00000000
        /*0050*/ 	.short	0x000a
        /*0052*/ 	.short	0x0038
        /*0054*/ 	.byte	0x00, 0xf0, 0x11, 0x00


	//----- nvinfo : EIATTR_KPARAM_INFO
	.align		4
.L_17:
        /*0058*/ 	.byte	0x04, 0x17
        /*005a*/ 	.short	(.L_19 - .L_18)
.L_18:
        /*005c*/ 	.word	0x00000000
        /*0060*/ 	.short	0x0009
        /*0062*/ 	.short	0x0034
        /*0064*/ 	.byte	0x00, 0xf0, 0x11, 0x00


	//----- nvinfo : EIATTR_KPARAM_INFO
	.align		4
.L_19:
        /*0068*/ 	.byte	0x04, 0x17
        /*006a*/ 	.short	(.L_21 - .L_20)
.L_20:
        /*006c*/ 	.word	0x00000000
        /*0070*/ 	.short	0x0008
        /*0072*/ 	.short	0x0030
        /*0074*/ 	.byte	0x00, 0xf0, 0x11, 0x00


	//----- nvinfo : EIATTR_KPARAM_INFO
	.align		4
.L_21:
        /*0078*/ 	.byte	0x04, 0x17
        /*007a*/ 	.short	(.L_23 - .L_22)
.L_22:
        /*007c*/ 	.word	0x00000000
        /*0080*/ 	.short	0x0007
        /*0082*/ 	.short	0x002c
        /*0084*/ 	.byte	0x00, 0xf0, 0x11, 0x00


	//----- nvinfo : EIATTR_KPARAM_INFO
	.align		4
.L_23:
        /*0088*/ 	.byte	0x04, 0x17
        /*008a*/ 	.short	(.L_25 - .L_24)
.L_24:
        /*008c*/ 	.word	0x00000000
        /*0090*/ 	.short	0x0006
        /*0092*/ 	.short	0x0028
        /*0094*/ 	.byte	0x00, 0xf0, 0x11, 0x00


	//----- nvinfo : EIATTR_KPARAM_INFO
	.align		4
.L_25:
        /*0098*/ 	.byte	0x04, 0x17
        /*009a*/ 	.short	(.L_27 - .L_26)
.L_26:
        /*009c*/ 	.word	0x00000000
        /*00a0*/ 	.short	0x0005
        /*00a2*/ 	.short	0x0024
        /*00a4*/ 	.byte	0x00, 0xf0, 0x11, 0x00


	//----- nvinfo : EIATTR_KPARAM_INFO
	.align		4
.L_27:
        /*00a8*/ 	.byte	0x04, 0x17
        /*00aa*/ 	.short	(.L_29 - .L_28)
.L_28:
        /*00ac*/ 	.word	0x00000000
        /*00b0*/ 	.short	0x0004
        /*00b2*/ 	.short	0x0020
        /*00b4*/ 	.byte	0x00, 0xf0, 0x11, 0x00


	//----- nvinfo : EIATTR_KPARAM_INFO
	.align		4
.L_29:
        /*00b8*/ 	.byte	0x04, 0x17
        /*00ba*/ 	.short	(.L_31 - .L_30)
.L_30:
        /*00bc*/ 	.word	0x00000000
        /*00c0*/ 	.short	0x0003
        /*00c2*/ 	.short	0x0018
        /*00c4*/ 	.byte	0x00, 0xf5, 0x21, 0x00


	//----- nvinfo : EIATTR_KPARAM_INFO
	.align		4
.L_31:
        /*00c8*/ 	.byte	0x04, 0x17
        /*00ca*/ 	.short	(.L_33 - .L_32)
.L_32:
        /*00cc*/ 	.word	0x00000000
        /*00d0*/ 	.short	0x0002
        /*00d2*/ 	.short	0x0010
        /*00d4*/ 	.byte	0x00, 0xf5, 0x21, 0x00


	//----- nvinfo : EIATTR_KPARAM_INFO
	.align		4
.L_33:
        /*00d8*/ 	.byte	0x04, 0x17
        /*00da*/ 	.short	(.L_35 - .L_34)
.L_34:
        /*00dc*/ 	.word	0x00000000
        /*00e0*/ 	.short	0x0001
        /*00e2*/ 	.short	0x0008
        /*00e4*/ 	.byte	0x00, 0xf5, 0x21, 0x00


	//----- nvinfo : EIATTR_KPARAM_INFO
	.align		4
.L_35:
        /*00e8*/ 	.byte	0x04, 0x17
        /*00ea*/ 	.short	(.L_37 - .L_36)
.L_36:
        /*00ec*/ 	.word	0x00000000
        /*00f0*/ 	.short	0x0000
        /*00f2*/ 	.short	0x0000
        /*00f4*/ 	.byte	0x00, 0xf5, 0x21, 0x00


	//----- nvinfo : EIATTR_SPARSE_MMA_MASK
	.align		4
.L_37:
        /*00f8*/ 	.byte	0x03, 0x50
        /*00fa*/ 	.short	0x0000


	//----- nvinfo : EIATTR_MAXREG_COUNT
	.align		4
        /*00fc*/ 	.byte	0x03, 0x1b
        /*00fe*/ 	.short	0x00ff


	//----- nvinfo : EIATTR_MERCURY_ISA_VERSION
	.align		4
        /*0100*/ 	.byte	0x03, 0x5f
        /*0102*/ 	.short	0x0101


	//----- nvinfo : EIATTR_VRC_CTA_INIT_COUNT
	.align		4
        /*0104*/ 	.byte	0x02, 0x4a
	.zero		1
	.zero		1


	//----- nvinfo : EIATTR_EXIT_INSTR_OFFSETS
	.align		4
        /*0108*/ 	.byte	0x04, 0x1c
        /*010a*/ 	.short	(.L_39 - .L_38)


	//   ....[0]....
.L_38:
        /*010c*/ 	.word	0x00000070


	//   ....[1]....
        /*0110*/ 	.word	0x00001030


	//----- nvinfo : EIATTR_CRS_STACK_SIZE
	.align		4
.L_39:
        /*0114*/ 	.byte	0x04, 0x1e
        /*0116*/ 	.short	(.L_41 - .L_40)
.L_40:
        /*0118*/ 	.word	0x00000000


	//----- nvinfo : EIATTR_CBANK_PARAM_SIZE
	.align		4
.L_41:
        /*011c*/ 	.byte	0x03, 0x19
        /*011e*/ 	.short	0x004c


	//----- nvinfo : EIATTR_PARAM_CBANK
	.align		4
        /*0120*/ 	.byte	0x04, 0x0a
        /*0122*/ 	.short	(.L_43 - .L_42)
	.align		4
.L_42:
        /*0124*/ 	.word	index@(.nv.constant0._Z14conv2d_forwardPKfS0_S0_Pfiiiiiiiiiii)
        /*0128*/ 	.short	0x0380
        /*012a*/ 	.short	0x004c


	//----- nvinfo : EIATTR_SW_WAR
	.align		4
.L_43:
        /*012c*/ 	.byte	0x04, 0x36
        /*012e*/ 	.short	(.L_45 - .L_44)
.L_44:
        /*0130*/ 	.word	0x00000008
.L_45:


//--------------------- .nv.callgraph             --------------------------
	.section	.nv.callgraph,"",@"SHT_CUDA_CALLGRAPH"
	.align	4
	.sectionentsize	8
	.align		4
        /*0000*/ 	.word	0x00000000
	.align		4
        /*0004*/ 	.word	0xffffffff
	.align		4
        /*0008*/ 	.word	0x00000000
	.align		4
        /*000c*/ 	.word	0xfffffffe
	.align		4
        /*0010*/ 	.word	0x00000000
	.align		4
        /*0014*/ 	.word	0xfffffffd
	.align		4
        /*0018*/ 	.word	0x00000000
	.align		4
        /*001c*/ 	.word	0xfffffffc


//--------------------- .text._Z14conv2d_forwardPKfS0_S0_Pfiiiiiiiiiii --------------------------
	.section	.text._Z14conv2d_forwardPKfS0_S0_Pfiiiiiiiiiii,"ax",@progbits
	.align	128
        .global         _Z14conv2d_forwardPKfS0_S0_Pfiiiiiiiiiii
        .type           _Z14conv2d_forwardPKfS0_S0_Pfiiiiiiiiiii,@function
        .size           _Z14conv2d_forwardPKfS0_S0_Pfiiiiiiiiiii,(.L_x_11 - _Z14conv2d_forwardPKfS0_S0_Pfiiiiiiiiiii)
        .other          _Z14conv2d_forwardPKfS0_S0_Pfiiiiiiiiiii,@"STO_CUDA_ENTRY STV_DEFAULT"
_Z14conv2d_forwardPKfS0_S0_Pfiiiiiiiiiii:
.text._Z14conv2d_forwardPKfS0_S0_Pfiiiiiiiiiii:
[----:B------:R-:W-:Y:S01]  /*0000*/  LDC R1, c[0x0][0x37c] ;  /* 0x0000df00ff017b82 */ /* 0x000fe20000000800 */
[----:B------:R-:W0:Y:S01]  /*0010*/  S2R R6, SR_TID.X ;  /* 0x0000000000067919 */ /* 0x000e220000002100 */
[----:B------:R-:W0:Y:S01]  /*0020*/  LDCU UR4, c[0x0][0x3c0] ;  /* 0x00007800ff0477ac */ /* 0x000e220008000800 */
[----:B------:R-:W1:Y:S01]  /*0030*/  S2R R0, SR_TID.Y ;  /* 0x0000000000007919 */ /* 0x000e620000002200 */
[----:B------:R-:W1:Y:S01]  /*0040*/  LDCU UR5, c[0x0][0x3bc] ;  /* 0x00007780ff0577ac */ /* 0x000e620008000800 */
[----:B0-----:R-:W-:-:S04]  /*0050*/  ISETP.GE.AND P0, PT, R6, UR4, PT ;  /* 0x0000000406007c0c */ /* 0x001fc8000bf06270 */
[----:B-1----:R-:W-:-:S13]  /*0060*/  ISETP.GE.OR P0, PT, R0, UR5, P0 ;  /* 0x0000000500007c0c */ /* 0x002fda0008706670 */
[----:B------:R-:W-:Y:S05]  /*0070*/  @P0 EXIT ;  /* 0x000000000000094d */ /* 0x000fea0003800000 */
[----:B------:R-:W0:Y:S01]  /*0080*/  LDCU.64 UR4, c[0x0][0x390] ;  /* 0x00007200ff0477ac */ /* 0x000e220008000a00 */
[----:B------:R-:W1:Y:S01]  /*0090*/  S2UR UR10, SR_CTAID.X ;  /* 0x00000000000a79c3 */ /* 0x000e620000002500 */
[----:B------:R-:W2:Y:S01]  /*00a0*/  S2R R2, SR_CTAID.Y ;  /* 0x0000000000027919 */ /* 0x000ea20000002600 */
[----:B------:R-:W-:Y:S01]  /*00b0*/  IMAD.MOV.U32 R3, RZ, RZ, RZ ;  /* 0x000000ffff037224 */ /* 0x000fe200078e00ff */
[----:B------:R-:W3:Y:S01]  /*00c0*/  LDCU.64 UR12, c[0x0][0x358] ;  /* 0x00006b00ff0c77ac */ /* 0x000ee20008000a00 */
[----:B0-----:R-:W-:-:S04]  /*00d0*/  UISETP.NE.U32.AND UP0, UPT, UR4, URZ, UPT ;  /* 0x000000ff0400728c */ /* 0x001fc8000bf05070 */
[----:B------:R-:W-:-:S09]  /*00e0*/  UISETP.NE.AND.EX UP0, UPT, UR5, URZ, UPT, UP0 ;  /* 0x000000ff0500728c */ /* 0x000fd2000bf05300 */
[----:B-1-3--:R-:W-:Y:S05]  /*00f0*/  BRA.U !UP0, `(.L_x_0) ;  /* 0x00000001080c7547 */ /* 0x00afea000b800000 */
[----:B------:R-:W2:Y:S02]  /*0100*/  LDC.64 R4, c[0x0][0x390] ;  /* 0x0000e400ff047b82 */ /* 0x000ea40000000a00 */
[----:B--2---:R-:W-:-:S05]  /*0110*/  IMAD.WIDE.U32 R4, R2, 0x4, R4 ;  /* 0x0000000402047825 */ /* 0x004fca00078e0004 */
[----:B------:R0:W5:Y:S02]  /*0120*/  LDG.E.CONSTANT R3, desc[UR12][R4.64] ;  /* 0x0000000c04037981 */ /* 0x000164000c1e9900 */
.L_x_0:
[----:B------:R-:W1:Y:S02]  /*0130*/  LDCU UR4, c[0x0][0x3a4] ;  /* 0x00007480ff0477ac */ /* 0x000e640008000800 */
[----:B-1----:R-:W-:-:S09]  /*0140*/  UISETP.GE.AND UP0, UPT, UR4, 0x1, UPT ;  /* 0x000000010400788c */ /* 0x002fd2000bf06270 */
[----:B------:R-:W-:Y:S05]  /*0150*/  BRA.U !UP0, `(.L_x_1) ;  /* 0x0000000d088c7547 */ /* 0x000fea000b800000 */
[----:B------:R-:W1:Y:S01]  /*0160*/  LDCU UR4, c[0x0][0x3b4] ;  /* 0x00007680ff0477ac */ /* 0x000e620008000800 */
[----:B0-----:R-:W0:Y:S01]  /*0170*/  LDC R5, c[0x0][0x3c8] ;  /* 0x0000f200ff057b82 */ /* 0x001e220000000800 */
[----:B------:R-:W1:Y:S01]  /*0180*/  LDCU UR6, c[0x0][0x3b8] ;  /* 0x00007700ff0677ac */ /* 0x000e620008000800 */
[----:B------:R-:W0:Y:S01]  /*0190*/  LDCU UR5, c[0x0][0x3c4] ;  /* 0x00007880ff0577ac */ /* 0x000e220008000800 */
[----:B-1----:R-:W-:-:S04]  /*01a0*/  UISETP.LT.AND UP0, UPT, UR4, UR6, UPT ;  /* 0x000000060400728c */ /* 0x002fc8000bf01270 */
[----:B------:R-:W-:Y:S01]  /*01b0*/  USEL UR4, UR4, UR6, UP0 ;  /* 0x0000000604047287 */ /* 0x000fe20008000000 */
[--C-:B0-----:R-:W-:Y:S02]  /*01c0*/  IMAD R4, R6, UR5, -R5.reuse ;  /* 0x0000000506047c24 */ /* 0x101fe4000f8e0a05 */
[----:B------:R-:W-:Y:S01]  /*01d0*/  IMAD R5, R0, UR5, -R5 ;  /* 0x0000000500057c24 */ /* 0x000fe2000f8e0a05 */
[----:B------:R-:W-:-:S09]  /*01e0*/  UISETP.GE.AND UP0, UPT, UR4, 0x1, UPT ;  /* 0x000000010400788c */ /* 0x000fd2000bf06270 */
[----:B------:R-:W-:Y:S05]  /*01f0*/  BRA.U !UP0, `(.L_x_1) ;  /* 0x0000000d08647547 */ /* 0x000fea000b800000 */
[----:B------:R-:W-:Y:S01]  /*0200*/  IMAD.MOV.U32 R7, RZ, RZ, RZ ;  /* 0x000000ffff077224 */ /* 0x000fe200078e00ff */
[----:B------:R-:W-:Y:S02]  /*0210*/  ULOP3.LUT UR8, UR6, 0x7, URZ, 0xc0, !UPT ;  /* 0x0000000706087892 */ /* 0x000fe4000f8ec0ff */
[----:B------:R-:W-:Y:S02]  /*0220*/  ULOP3.LUT UR9, UR6, 0x3, URZ, 0xc0, !UPT ;  /* 0x0000000306097892 */ /* 0x000fe4000f8ec0ff */
[----:B------:R-:W-:-:S12]  /*0230*/  ULOP3.LUT UR6, UR6, 0x7ffffff8, URZ, 0xc0, !UPT ;  /* 0x7ffffff806067892 */ /* 0x000fd8000f8ec0ff */
.L_x_9:
[----:B------:R-:W0:Y:S01]  /*0240*/  LDC R10, c[0x0][0x3a4] ;  /* 0x0000e900ff0a7b82 */ /* 0x000e220000000800 */
[----:B------:R-:W-:Y:S01]  /*0250*/  UMOV UR4, URZ ;  /* 0x000000ff00047c82 */ /* 0x000fe20008000000 */
[--C-:B0-----:R-:W-:Y:S02]  /*0260*/  IMAD R6, R10, UR10, R7.reuse ;  /* 0x0000000a0a067c24 */ /* 0x101fe4000f8e0207 */
[----:B--2---:R-:W-:Y:S02]  /*0270*/  IMAD R8, R2, R10, R7 ;  /* 0x0000000a02087224 */ /* 0x004fe400078e0207 */
[----:B------:R-:W-:-:S05]  /*0280*/  VIADD R7, R7, 0x1 ;  /* 0x0000000107077836 */ /* 0x000fca0000000000 */
[----:B------:R-:W-:-:S13]  /*0290*/  ISETP.NE.AND P5, PT, R7, R10, PT ;  /* 0x0000000a0700720c */ /* 0x000fda0003fa5270 */
.L_x_8:
[----:B------:R-:W0:Y:S01]  /*02a0*/  LDC R11, c[0x0][0x3b4] ;  /* 0x0000ed00ff0b7b82 */ /* 0x000e220000000800 */
[----:B------:R-:W1:Y:S01]  /*02b0*/  LDCU UR5, c[0x0][0x3b8] ;  /* 0x00007700ff0577ac */ /* 0x000e620008000800 */
[----:B------:R-:W-:Y:S02]  /*02c0*/  VIADD R9, R5, UR4 ;  /* 0x0000000405097c36 */ /* 0x000fe40008000000 */
[----:B------:R-:W-:Y:S01]  /*02d0*/  IMAD.MOV.U32 R19, RZ, RZ, RZ ;  /* 0x000000ffff137224 */ /* 0x000fe200078e00ff */
[----:B------:R-:W2:Y:S01]  /*02e0*/  LDCU.64 UR14, c[0x0][0x3a8] ;  /* 0x00007500ff0e77ac */ /* 0x000ea20008000a00 */
[----:B-1----:R-:W-:Y:S01]  /*02f0*/  UISETP.GE.U32.AND UP0, UPT, UR5, 0x8, UPT ;  /* 0x000000080500788c */ /* 0x002fe2000bf06070 */
[C---:B--2---:R-:W-:Y:S01]  /*0300*/  ISETP.GE.AND P0, PT, R9.reuse, UR14, PT ;  /* 0x0000000e09007c0c */ /* 0x044fe2000bf06270 */
[----:B0-----:R-:W-:Y:S01]  /*0310*/  IMAD R18, R8, R11, UR4 ;  /* 0x0000000408127e24 */ /* 0x001fe2000f8e020b */
[----:B------:R-:W-:Y:S02]  /*0320*/  UIADD3 UR4, UPT, UPT, UR4, 0x1, URZ ;  /* 0x0000000104047890 */ /* 0x000fe4000fffe0ff */
[----:B------:R-:W-:Y:S01]  /*0330*/  ISETP.GT.AND P0, PT, R9, -0x1, !P0 ;  /* 0xffffffff0900780c */ /* 0x000fe20004704270 */
[----:B------:R-:W-:-:S02]  /*0340*/  IMAD R9, R6, UR14, R9 ;  /* 0x0000000e06097c24 */ /* 0x000fc4000f8e0209 */
[----:B------:R-:W-:Y:S01]  /*0350*/  IMAD R18, R18, UR5, RZ ;  /* 0x0000000512127c24 */ /* 0x000fe2000f8e02ff */
[----:B------:R-:W-:Y:S01]  /*0360*/  ISETP.NE.AND P6, PT, R11, UR4, PT ;  /* 0x000000040b007c0c */ /* 0x000fe2000bfc5270 */
[----:B------:R-:W-:Y:S01]  /*0370*/  IMAD R9, R9, UR15, RZ ;  /* 0x0000000f09097c24 */ /* 0x000fe2000f8e02ff */
[----:B------:R-:W-:Y:S11]  /*0380*/  BRA.U !UP0, `(.L_x_2) ;  /* 0x0000000508487547 */ /* 0x000ff6000b800000 */
[----:B------:R-:W0:Y:S01]  /*0390*/  LDCU UR7, c[0x0][0x3ac] ;  /* 0x00007580ff0777ac */ /* 0x000e220008000800 */
[----:B------:R-:W1:Y:S01]  /*03a0*/  LDCU.128 UR16, c[0x0][0x380] ;  /* 0x00007000ff1077ac */ /* 0x000e620008000c00 */
[----:B------:R-:W-:-:S05]  /*03b0*/  UMOV UR5, URZ ;  /* 0x000000ff00057c82 */ /* 0x000fca0008000000 */
.L_x_3:
[----:B------:R-:W-:Y:S01]  /*03c0*/  VIADD R22, R4, UR5 ;  /* 0x0000000504167c36 */ /* 0x000fe20008000000 */
[----:B0-----:R-:W-:Y:S01]  /*03d0*/  UMOV UR15, UR7 ;  /* 0x00000007000f7c82 */ /* 0x001fe20008000000 */
[----:B------:R-:W-:Y:S01]  /*03e0*/  USHF.R.S32.HI UR11, URZ, 0x1f, UR5 ;  /* 0x0000001fff0b7899 */ /* 0x000fe20008011405 */
[----:B------:R-:W0:Y:S01]  /*03f0*/  LDC.64 R16, c[0x0][0x380] ;  /* 0x0000e000ff107b82 */ /* 0x000e220000000a00 */
[--C-:B------:R-:W-:Y:S01]  /*0400*/  SHF.R.S32.HI R14, RZ, 0x1f, R4.reuse ;  /* 0x0000001fff0e7819 */ /* 0x100fe20000011404 */
[C---:B------:R-:W-:Y:S01]  /*0410*/  VIADD R21, R22.reuse, 0x1 ;  /* 0x0000000116157836 */ /* 0x040fe20000000000 */
[----:B------:R-:W-:Y:S01]  /*0420*/  ISETP.GE.AND P3, PT, R22, UR15, PT ;  /* 0x0000000f16007c0c */ /* 0x000fe2000bf66270 */
[----:B------:R-:W-:Y:S01]  /*0430*/  VIADD R19, R4, UR5 ;  /* 0x0000000504137c36 */ /* 0x000fe20008000000 */
[----:B------:R-:W-:Y:S02]  /*0440*/  SHF.R.S32.HI R15, RZ, 0x1f, R9 ;  /* 0x0000001fff0f7819 */ /* 0x000fe40000011409 */
[----:B------:R-:W-:Y:S01]  /*0450*/  IADD3 R13, P1, P2, R9, UR5, R4 ;  /* 0x00000005090d7c10 */ /* 0x000fe2000fa3e004 */
[----:B------:R-:W2:Y:S01]  /*0460*/  LDC.64 R10, c[0x0][0x388] ;  /* 0x0000e200ff0a7b82 */ /* 0x000ea20000000a00 */
[----:B------:R-:W-:Y:S01]  /*0470*/  ISETP.GT.AND P3, PT, R22, -0x1, !P3 ;  /* 0xffffffff1600780c */ /* 0x000fe20005f64270 */
[----:B------:R-:W-:Y:S01]  /*0480*/  VIADD R24, R19, 0x2 ;  /* 0x0000000213187836 */ /* 0x000fe20000000000 */
[----:B------:R-:W-:-:S02]  /*0490*/  IADD3.X R14, PT, PT, R15, UR11, R14, P1, P2 ;  /* 0x0000000b0f0e7c10 */ /* 0x000fc40008fe440e */
[----:B------:R-:W-:Y:S02]  /*04a0*/  IADD3 R15, P2, PT, R18, UR5, RZ ;  /* 0x00000005120f7c10 */ /* 0x000fe4000ff5e0ff */
[C---:B-1----:R-:W-:Y:S02]  /*04b0*/  LEA R12, P1, R13.reuse, UR16, 0x2 ;  /* 0x000000100d0c7c11 */ /* 0x042fe4000f8210ff */
[----:B------:R-:W-:Y:S01]  /*04c0*/  PLOP3.LUT P3, PT, P0, P3, PT, 0x80, 0x8 ;  /* 0x000000000008781c */ /* 0x000fe20000767070 */
[----:B------:R-:W-:Y:S01]  /*04d0*/  IMAD.X R20, RZ, RZ, UR11, P2 ;  /* 0x0000000bff147e24 */ /* 0x000fe200090e06ff */
[----:B------:R-:W-:Y:S02]  /*04e0*/  LEA.HI.X R13, R13, UR17, R14, 0x2, P1 ;  /* 0x000000110d0d7c11 */ /* 0x000fe400088f140e */
[----:B------:R-:W-:Y:S02]  /*04f0*/  LEA R14, P1, R15, UR18, 0x2 ;  /* 0x000000120f0e7c11 */ /* 0x000fe4000f8210ff */
[----:B------:R-:W-:-:S02]  /*0500*/  ISETP.GE.AND P4, PT, R21, UR15, PT ;  /* 0x0000000f15007c0c */ /* 0x000fc4000bf86270 */
[----:B------:R-:W-:Y:S01]  /*0510*/  LEA.HI.X R15, R15, UR19, R20, 0x2, P1 ;  /* 0x000000130f0f7c11 */ /* 0x000fe200088f1414 */
[----:B------:R-:W-:Y:S01]  /*0520*/  VIADD R20, R19, 0x3 ;  /* 0x0000000313147836 */ /* 0x000fe20000000000 */
[----:B------:R-:W-:Y:S02]  /*0530*/  ISETP.GT.AND P4, PT, R21, -0x1, !P4 ;  /* 0xffffffff1500780c */ /* 0x000fe40006784270 */
[----:B------:R-:W-:Y:S01]  /*0540*/  ISETP.GE.AND P1, PT, R24, UR15, PT ;  /* 0x0000000f18007c0c */ /* 0x000fe2000bf26270 */
[----:B------:R-:W-:Y:S01]  /*0550*/  @P3 IMAD.IADD R21, R9, 0x1, R22 ;  /* 0x0000000109153824 */ /* 0x000fe200078e0216 */
[----:B------:R-:W-:Y:S01]  /*0560*/  PLOP3.LUT P4, PT, P0, P4, PT, 0x80, 0x8 ;  /* 0x000000000008781c */ /* 0x000fe20000789070 */
[----:B------:R-:W-:Y:S01]  /*0570*/  @P3 VIADD R23, R18, UR5 ;  /* 0x0000000512173c36 */ /* 0x000fe20008000000 */
[----:B------:R-:W-:Y:S01]  /*0580*/  ISETP.GT.AND P1, PT, R24, -0x1, !P1 ;  /* 0xffffffff1800780c */ /* 0x000fe20004f24270 */
[----:B0-----:R-:W-:Y:S01]  /*0590*/  @P3 IMAD.WIDE R16, R21, 0x4, R16 ;  /* 0x0000000415103825 */ /* 0x001fe200078e0210 */
[----:B------:R-:W-:-:S02]  /*05a0*/  ISETP.GE.AND P2, PT, R20, UR15, PT ;  /* 0x0000000f14007c0c */ /* 0x000fc4000bf46270 */
[----:B------:R-:W-:Y:S01]  /*05b0*/  PLOP3.LUT P1, PT, P0, P1, PT, 0x80, 0x8 ;  /* 0x000000000008781c */ /* 0x000fe20000723070 */
[----:B--2---:R-:W-:Y:S01]  /*05c0*/  @P3 IMAD.WIDE R10, R23, 0x4, R10 ;  /* 0x00000004170a3825 */ /* 0x004fe200078e020a */
[----:B------:R-:W-:Y:S01]  /*05d0*/  ISETP.GT.AND P2, PT, R20, -0x1, !P2 ;  /* 0xffffffff1400780c */ /* 0x000fe20005744270 */
[----:B------:R-:W2:Y:S03]  /*05e0*/  @P3 LDG.E.CONSTANT R16, desc[UR12][R16.64] ;  /* 0x0000000c10103981 */ /* 0x000ea6000c1e9900 */
[----:B------:R-:W-:Y:S01]  /*05f0*/  PLOP3.LUT P2, PT, P0, P2, PT, 0x80, 0x8 ;  /* 0x000000000008781c */ /* 0x000fe20000745070 */
[----:B------:R-:W2:Y:S04]  /*0600*/  @P3 LDG.E.CONSTANT R10, desc[UR12][R10.64] ;  /* 0x0000000c0a0a3981 */ /* 0x000ea8000c1e9900 */
[----:B------:R-:W3:Y:S04]  /*0610*/  @P4 LDG.E.CONSTANT R20, desc[UR12][R12.64+0x4] ;  /* 0x0000040c0c144981 */ /* 0x000ee8000c1e9900 */
[----:B------:R-:W3:Y:S04]  /*0620*/  @P4 LDG.E.CONSTANT R21, desc[UR12][R14.64+0x4] ;  /* 0x0000040c0e154981 */ /* 0x000ee8000c1e9900 */
[----:B------:R-:W4:Y:S04]  /*0630*/  @P1 LDG.E.CONSTANT R22, desc[UR12][R12.64+0x8] ;  /* 0x0000080c0c161981 */ /* 0x000f28000c1e9900 */
[----:B------:R-:W4:Y:S04]  /*0640*/  @P1 LDG.E.CONSTANT R23, desc[UR12][R14.64+0x8] ;  /* 0x0000080c0e171981 */ /* 0x000f28000c1e9900 */
[----:B------:R-:W4:Y:S04]  /*0650*/  @P2 LDG.E.CONSTANT R24, desc[UR12][R12.64+0xc] ;  /* 0x00000c0c0c182981 */ /* 0x000f28000c1e9900 */
[----:B------:R-:W4:Y:S01]  /*0660*/  @P2 LDG.E.CONSTANT R25, desc[UR12][R14.64+0xc] ;  /* 0x00000c0c0e192981 */ /* 0x000f22000c1e9900 */
[----:B------:R-:W-:-:S02]  /*0670*/  VIADD R26, R19, 0x4 ;  /* 0x00000004131a7836 */ /* 0x000fc40000000000 */
[----:B--2--5:R-:W-:Y:S01]  /*0680*/  @P3 FFMA R3, R16, R10, R3 ;  /* 0x0000000a10033223 */ /* 0x024fe20000000003 */
[C---:B------:R-:W-:Y:S02]  /*0690*/  VIADD R16, R19.reuse, 0x5 ;  /* 0x0000000513107836 */ /* 0x040fe40000000000 */
[C---:B------:R-:W-:Y:S01]  /*06a0*/  ISETP.GE.AND P3, PT, R26.reuse, UR15, PT ;  /* 0x0000000f1a007c0c */ /* 0x040fe2000bf66270 */
[C---:B------:R-:W-:Y:S02]  /*06b0*/  VIADD R10, R19.reuse, 0x6 ;  /* 0x00000006130a7836 */ /* 0x040fe40000000000 */
[----:B------:R-:W-:Y:S01]  /*06c0*/  VIADD R19, R19, 0x7 ;  /* 0x0000000713137836 */ /* 0x000fe20000000000 */
[----:B------:R-:W-:Y:S01]  /*06d0*/  ISETP.GT.AND P3, PT, R26, -0x1, !P3 ;  /* 0xffffffff1a00780c */ /* 0x000fe20005f64270 */
[----:B---3--:R-:W-:Y:S01]  /*06e0*/  @P4 FFMA R3, R20, R21, R3 ;  /* 0x0000001514034223 */ /* 0x008fe20000000003 */
[----:B------:R-:W-:Y:S02]  /*06f0*/  ISETP.GE.AND P4, PT, R16, UR15, PT ;  /* 0x0000000f10007c0c */ /* 0x000fe4000bf86270 */
[----:B------:R-:W-:-:S02]  /*0700*/  PLOP3.LUT P3, PT, P0, P3, PT, 0x80, 0x8 ;  /* 0x000000000008781c */ /* 0x000fc40000767070 */
[----:B------:R-:W-:Y:S01]  /*0710*/  ISETP.GT.AND P4, PT, R16, -0x1, !P4 ;  /* 0xffffffff1000780c */ /* 0x000fe20006784270 */
[----:B----4-:R-:W-:Y:S01]  /*0720*/  @P1 FFMA R3, R22, R23, R3 ;  /* 0x0000001716031223 */ /* 0x010fe20000000003 */
[C---:B------:R-:W-:Y:S02]  /*0730*/  ISETP.GE.AND P1, PT, R10.reuse, UR15, PT ;  /* 0x0000000f0a007c0c */ /* 0x040fe4000bf26270 */
[----:B------:R-:W-:Y:S02]  /*0740*/  PLOP3.LUT P4, PT, P0, P4, PT, 0x80, 0x8 ;  /* 0x000000000008781c */ /* 0x000fe40000789070 */
[----:B------:R-:W-:Y:S01]  /*0750*/  ISETP.GT.AND P1, PT, R10, -0x1, !P1 ;  /* 0xffffffff0a00780c */ /* 0x000fe20004f24270 */
[----:B------:R-:W-:Y:S01]  /*0760*/  @P2 FFMA R3, R24, R25, R3 ;  /* 0x0000001918032223 */ /* 0x000fe20000000003 */
[----:B------:R-:W-:-:S03]  /*0770*/  ISETP.GE.AND P2, PT, R19, UR15, PT ;  /* 0x0000000f13007c0c */ /* 0x000fc6000bf46270 */
[----:B------:R-:W2:Y:S01]  /*0780*/  @P3 LDG.E.CONSTANT R10, desc[UR12][R12.64+0x10] ;  /* 0x0000100c0c0a3981 */ /* 0x000ea2000c1e9900 */
[----:B------:R-:W-:Y:S02]  /*0790*/  PLOP3.LUT P1, PT, P0, P1, PT, 0x80, 0x8 ;  /* 0x000000000008781c */ /* 0x000fe40000723070 */
[----:B------:R-:W-:Y:S01]  /*07a0*/  ISETP.GT.AND P2, PT, R19, -0x1, !P2 ;  /* 0xffffffff1300780c */ /* 0x000fe20005744270 */
[----:B------:R-:W2:Y:S03]  /*07b0*/  @P3 LDG.E.CONSTANT R11, desc[UR12][R14.64+0x10] ;  /* 0x0000100c0e0b3981 */ /* 0x000ea6000c1e9900 */
[----:B------:R-:W-:Y:S01]  /*07c0*/  PLOP3.LUT P2, PT, P0, P2, PT, 0x80, 0x8 ;  /* 0x000000000008781c */ /* 0x000fe20000745070 */
[----:B------:R-:W3:Y:S04]  /*07d0*/  @P4 LDG.E.CONSTANT R16, desc[UR12][R12.64+0x14] ;  /* 0x0000140c0c104981 */ /* 0x000ee8000c1e9900 */
[----:B------:R-:W3:Y:S04]  /*07e0*/  @P4 LDG.E.CONSTANT R17, desc[UR12][R14.64+0x14] ;  /* 0x0000140c0e114981 */ /* 0x000ee8000c1e9900 */
[----:B------:R-:W4:Y:S04]  /*07f0*/  @P1 LDG.E.CONSTANT R20, desc[UR12][R12.64+0x18] ;  /* 0x0000180c0c141981 */ /* 0x000f28000c1e9900 */
[----:B------:R-:W4:Y:S04]  /*0800*/  @P1 LDG.E.CONSTANT R19, desc[UR12][R14.64+0x18] ;  /* 0x0000180c0e131981 */ /* 0x000f28000c1e9900 */
[----:B------:R-:W4:Y:S04]  /*0810*/  @P2 LDG.E.CONSTANT R22, desc[UR12][R12.64+0x1c] ;  /* 0x00001c0c0c162981 */ /* 0x000f28000c1e9900 */
[----:B------:R-:W4:Y:S01]  /*0820*/  @P2 LDG.E.CONSTANT R21, desc[UR12][R14.64+0x1c] ;  /* 0x00001c0c0e152981 */ /* 0x000f22000c1e9900 */
[----:B------:R-:W-:-:S04]  /*0830*/  UIADD3 UR5, UPT, UPT, UR5, 0x8, URZ ;  /* 0x0000000805057890 */ /* 0x000fc8000fffe0ff */
[----:B------:R-:W-:Y:S01]  /*0840*/  UISETP.NE.AND UP0, UPT, UR5, UR6, UPT ;  /* 0x000000060500728c */ /* 0x000fe2000bf05270 */
[----:B--2---:R-:W-:-:S04]  /*0850*/  @P3 FFMA R3, R10, R11, R3 ;  /* 0x0000000b0a033223 */ /* 0x004fc80000000003 */
[----:B---3--:R-:W-:-:S04]  /*0860*/  @P4 FFMA R3, R16, R17, R3 ;  /* 0x0000001110034223 */ /* 0x008fc80000000003 */
[----:B----4-:R-:W-:-:S04]  /*0870*/  @P1 FFMA R3, R20, R19, R3 ;  /* 0x0000001314031223 */ /* 0x010fc80000000003 */
[----:B------:R-:W-:Y:S01]  /*0880*/  @P2 FFMA R3, R22, R21, R3 ;  /* 0x0000001516032223 */ /* 0x000fe20000000003 */
[----:B------:R-:W-:Y:S06]  /*0890*/  BRA.U UP0, `(.L_x_3) ;  /* 0xfffffff900c87547 */ /* 0x000fec000b83ffff */
[----:B------:R-:W-:-:S07]  /*08a0*/  IMAD.U32 R19, RZ, RZ, UR6 ;  /* 0x00000006ff137e24 */ /* 0x000fce000f8e00ff */
.L_x_2:
[----:B------:R-:W-:-:S09]  /*08b0*/  UISETP.NE.AND UP0, UPT, UR8, URZ, UPT ;  /* 0x000000ff0800728c */ /* 0x000fd2000bf05270 */
[----:B------:R-:W-:Y:S05]  /*08c0*/  BRA.U !UP0, `(.L_x_4) ;  /* 0x0000000508a87547 */ /* 0x000fea000b800000 */
[----:B------:R-:W-:Y:S02]  /*08d0*/  UIADD3 UR5, UPT, UPT, UR8, -0x1, URZ ;  /* 0xffffffff08057890 */ /* 0x000fe4000fffe0ff */
[----:B------:R-:W-:Y:S02]  /*08e0*/  UISETP.NE.AND UP1, UPT, UR9, URZ, UPT ;  /* 0x000000ff0900728c */ /* 0x000fe4000bf25270 */
[----:B------:R-:W-:-:S09]  /*08f0*/  UISETP.GE.U32.AND UP0, UPT, UR5, 0x3, UPT ;  /* 0x000000030500788c */ /* 0x000fd2000bf06070 */
[----:B------:R-:W-:Y:S05]  /*0900*/  BRA.U !UP0, `(.L_x_5) ;  /* 0x0000000108b87547 */ /* 0x000fea000b800000 */
[----:B------:R-:W0:Y:S01]  /*0910*/  LDCU.128 UR16, c[0x0][0x380] ;  /* 0x00007000ff1077ac */ /* 0x000e220008000c00 */
[----:B------:R-:W-:Y:S01]  /*0920*/  IMAD.IADD R22, R4, 0x1, R19 ;  /* 0x0000000104167824 */ /* 0x000fe200078e0213 */
[--C-:B------:R-:W-:Y:S01]  /*0930*/  SHF.R.S32.HI R10, RZ, 0x1f, R4.reuse ;  /* 0x0000001fff0a7819 */ /* 0x100fe20000011404 */
[----:B------:R-:W1:Y:S01]  /*0940*/  LDC.64 R12, c[0x0][0x380] ;  /* 0x0000e000ff0c7b82 */ /* 0x000e620000000a00 */
[----:B------:R-:W-:Y:S01]  /*0950*/  SHF.R.S32.HI R17, RZ, 0x1f, R9 ;  /* 0x0000001fff117819 */ /* 0x000fe20000011409 */
[C---:B------:R-:W-:Y:S01]  /*0960*/  VIADD R21, R22.reuse, 0x1 ;  /* 0x0000000116157836 */ /* 0x040fe20000000000 */
[----:B------:R-:W-:Y:S01]  /*0970*/  IADD3 R14, P2, P3, R9, R19, R4 ;  /* 0x00000013090e7210 */ /* 0x000fe20007b5e004 */
[C---:B------:R-:W-:Y:S01]  /*0980*/  VIADD R23, R22.reuse, 0x2 ;  /* 0x0000000216177836 */ /* 0x040fe20000000000 */
[C---:B------:R-:W-:Y:S01]  /*0990*/  ISETP.GE.AND P1, PT, R22.reuse, UR15, PT ;  /* 0x0000000f16007c0c */ /* 0x040fe2000bf26270 */
[----:B------:R-:W-:Y:S01]  /*09a0*/  VIADD R24, R22, 0x3 ;  /* 0x0000000316187836 */ /* 0x000fe20000000000 */
[----:B------:R-:W-:-:S02]  /*09b0*/  IADD3.X R17, PT, PT, R17, RZ, R10, P2, P3 ;  /* 0x000000ff11117210 */ /* 0x000fc400017e640a */
[----:B------:R-:W2:Y:S01]  /*09c0*/  LDC.64 R10, c[0x0][0x388] ;  /* 0x0000e200ff0a7b82 */ /* 0x000ea20000000a00 */
[----:B------:R-:W-:Y:S02]  /*09d0*/  ISETP.GT.AND P1, PT, R22, -0x1, !P1 ;  /* 0xffffffff1600780c */ /* 0x000fe40004f24270 */
[----:B------:R-:W-:Y:S02]  /*09e0*/  IADD3 R15, P2, PT, R18, R19, RZ ;  /* 0x00000013120f7210 */ /* 0x000fe40007f5e0ff */
[----:B------:R-:W-:Y:S02]  /*09f0*/  PLOP3.LUT P1, PT, P0, P1, PT, 0x80, 0x8 ;  /* 0x000000000008781c */ /* 0x000fe40000723070 */
[C---:B0-----:R-:W-:Y:S01]  /*0a00*/  LEA R16, P3, R14.reuse, UR16, 0x2 ;  /* 0x000000100e107c11 */ /* 0x041fe2000f8610ff */
[----:B------:R-:W-:Y:S01]  /*0a10*/  IMAD.X R20, RZ, RZ, RZ, P2 ;  /* 0x000000ffff147224 */ /* 0x000fe200010e06ff */
[----:B------:R-:W-:Y:S02]  /*0a20*/  ISETP.GE.AND P2, PT, R21, UR15, PT ;  /* 0x0000000f15007c0c */ /* 0x000fe4000bf46270 */
[----:B------:R-:W-:-:S02]  /*0a30*/  LEA.HI.X R17, R14, UR17, R17, 0x2, P3 ;  /* 0x000000110e117c11 */ /* 0x000fc400098f1411 */
[----:B------:R-:W-:Y:S02]  /*0a40*/  ISETP.GE.AND P3, PT, R23, UR15, PT ;  /* 0x0000000f17007c0c */ /* 0x000fe4000bf66270 */
[----:B------:R-:W-:Y:S02]  /*0a50*/  LEA R14, P4, R15, UR18, 0x2 ;  /* 0x000000120f0e7c11 */ /* 0x000fe4000f8810ff */
[----:B------:R-:W-:Y:S01]  /*0a60*/  ISETP.GT.AND P2, PT, R21, -0x1, !P2 ;  /* 0xffffffff1500780c */ /* 0x000fe20005744270 */
[----:B------:R-:W-:Y:S01]  /*0a70*/  @P1 IMAD.IADD R21, R9, 0x1, R22 ;  /* 0x0000000109151824 */ /* 0x000fe200078e0216 */
[----:B------:R-:W-:Y:S01]  /*0a80*/  ISETP.GT.AND P3, PT, R23, -0x1, !P3 ;  /* 0xffffffff1700780c */ /* 0x000fe20005f64270 */
[----:B------:R-:W-:Y:S01]  /*0a90*/  @P1 IMAD.IADD R23, R18, 0x1, R19 ;  /* 0x0000000112171824 */ /* 0x000fe200078e0213 */
[----:B------:R-:W-:Y:S01]  /*0aa0*/  LEA.HI.X R15, R15, UR19, R20, 0x2, P4 ;  /* 0x000000130f0f7c11 */ /* 0x000fe2000a0f1414 */
[----:B-1----:R-:W-:Y:S01]  /*0ab0*/  @P1 IMAD.WIDE R12, R21, 0x4, R12 ;  /* 0x00000004150c1825 */ /* 0x002fe200078e020c */
[----:B------:R-:W-:-:S02]  /*0ac0*/  ISETP.GE.AND P4, PT, R24, UR15, PT ;  /* 0x0000000f18007c0c */ /* 0x000fc4000bf86270 */
[----:B------:R-:W-:Y:S01]  /*0ad0*/  PLOP3.LUT P2, PT, P0, P2, PT, 0x80, 0x8 ;  /* 0x000000000008781c */ /* 0x000fe20000745070 */
[----:B--2---:R-:W-:Y:S01]  /*0ae0*/  @P1 IMAD.WIDE R10, R23, 0x4, R10 ;  /* 0x00000004170a1825 */ /* 0x004fe200078e020a */
[----:B------:R-:W-:Y:S01]  /*0af0*/  ISETP.GT.AND P4, PT, R24, -0x1, !P4 ;  /* 0xffffffff1800780c */ /* 0x000fe20006784270 */
[----:B------:R-:W2:Y:S01]  /*0b00*/  @P1 LDG.E.CONSTANT R12, desc[UR12][R12.64] ;  /* 0x0000000c0c0c1981 */ /* 0x000ea2000c1e9900 */
[----:B------:R-:W-:Y:S02]  /*0b10*/  PLOP3.LUT P3, PT, P0, P3, PT, 0x80, 0x8 ;  /* 0x000000000008781c */ /* 0x000fe40000767070 */
[----:B------:R-:W-:Y:S01]  /*0b20*/  PLOP3.LUT P4, PT, P0, P4, PT, 0x80, 0x8 ;  /* 0x000000000008781c */ /* 0x000fe20000789070 */
[----:B------:R-:W2:Y:S06]  /*0b30*/  @P1 LDG.E.CONSTANT R10, desc[UR12][R10.64] ;  /* 0x0000000c0a0a1981 */ /* 0x000eac000c1e9900 */
[----:B------:R-:W3:Y:S04]  /*0b40*/  @P2 LDG.E.CONSTANT R20, desc[UR12][R16.64+0x4] ;  /* 0x0000040c10142981 */ /* 0x000ee8000c1e9900 */
[----:B------:R-:W3:Y:S04]  /*0b50*/  @P2 LDG.E.CONSTANT R21, desc[UR12][R14.64+0x4] ;  /* 0x0000040c0e152981 */ /* 0x000ee8000c1e9900 */
[----:B------:R-:W4:Y:S04]  /*0b60*/  @P3 LDG.E.CONSTANT R23, desc[UR12][R14.64+0x8] ;  /* 0x0000080c0e173981 */ /* 0x000f28000c1e9900 */
[----:B------:R-:W4:Y:S04]  /*0b70*/  @P3 LDG.E.CONSTANT R22, desc[UR12][R16.64+0x8] ;  /* 0x0000080c10163981 */ /* 0x000f28000c1e9900 */
[----:B------:R-:W4:Y:S04]  /*0b80*/  @P4 LDG.E.CONSTANT R25, desc[UR12][R14.64+0xc] ;  /* 0x00000c0c0e194981 */ /* 0x000f28000c1e9900 */
[----:B------:R-:W4:Y:S01]  /*0b90*/  @P4 LDG.E.CONSTANT R24, desc[UR12][R16.64+0xc] ;  /* 0x00000c0c10184981 */ /* 0x000f22000c1e9900 */
[----:B------:R-:W-:-:S02]  /*0ba0*/  VIADD R19, R19, 0x4 ;  /* 0x0000000413137836 */ /* 0x000fc40000000000 */
[----:B--2--5:R-:W-:-:S04]  /*0bb0*/  @P1 FFMA R3, R12, R10, R3 ;  /* 0x0000000a0c031223 */ /* 0x024fc80000000003 */
[----:B---3--:R-:W-:-:S04]  /*0bc0*/  @P2 FFMA R3, R20, R21, R3 ;  /* 0x0000001514032223 */ /* 0x008fc80000000003 */
[----:B----4-:R-:W-:-:S04]  /*0bd0*/  @P3 FFMA R3, R22, R23, R3 ;  /* 0x0000001716033223 */ /* 0x010fc80000000003 */
[----:B------:R-:W-:-:S07]  /*0be0*/  @P4 FFMA R3, R24, R25, R3 ;  /* 0x0000001918034223 */ /* 0x000fce0000000003 */
.L_x_5:
[----:B------:R-:W-:Y:S05]  /*0bf0*/  BRA.U !UP1, `(.L_x_4) ;  /* 0x0000000109dc7547 */ /* 0x000fea000b800000 */
[----:B------:R-:W0:Y:S01]  /*0c00*/  LDCU UR5, c[0x0][0x3b8] ;  /* 0x00007700ff0577ac */ /* 0x000e220008000800 */
[----:B------:R-:W-:Y:S02]  /*0c10*/  UISETP.NE.AND UP0, UPT, UR9, 0x1, UPT ;  /* 0x000000010900788c */ /* 0x000fe4000bf05270 */
[----:B0-----:R-:W-:-:S07]  /*0c20*/  ULOP3.LUT UP1, URZ, UR5, 0x1, URZ, 0xc0, !UPT ;  /* 0x0000000105ff7892 */ /* 0x001fce000f82c0ff */
[----:B------:R-:W-:Y:S05]  /*0c30*/  BRA.U !UP0, `(.L_x_6) ;  /* 0x0000000108887547 */ /* 0x000fea000b800000 */
[----:B------:R-:W-:Y:S01]  /*0c40*/  IMAD.IADD R24, R4, 0x1, R19 ;  /* 0x0000000104187824 */ /* 0x000fe200078e0213 */
[----:B------:R-:W0:Y:S01]  /*0c50*/  LDC.64 R14, c[0x0][0x380] ;  /* 0x0000e000ff0e7b82 */ /* 0x000e220000000a00 */
[----:B------:R-:W-:Y:S02]  /*0c60*/  SHF.R.S32.HI R21, RZ, 0x1f, R4 ;  /* 0x0000001fff157819 */ /* 0x000fe40000011404 */
[C---:B------:R-:W-:Y:S01]  /*0c70*/  VIADD R10, R24.reuse, 0x1 ;  /* 0x00000001180a7836 */ /* 0x040fe20000000000 */
[----:B------:R-:W-:-:S04]  /*0c80*/  ISETP.GE.AND P2, PT, R24, UR15, PT ;  /* 0x0000000f18007c0c */ /* 0x000fc8000bf46270 */
[----:B------:R-:W-:Y:S01]  /*0c90*/  ISETP.GE.AND P1, PT, R10, UR15, PT ;  /* 0x0000000f0a007c0c */ /* 0x000fe2000bf26270 */
[----:B------:R-:W1:Y:S01]  /*0ca0*/  LDC.64 R16, c[0x0][0x388] ;  /* 0x0000e200ff107b82 */ /* 0x000e620000000a00 */
[----:B------:R-:W-:Y:S02]  /*0cb0*/  ISETP.GT.AND P2, PT, R24, -0x1, !P2 ;  /* 0xffffffff1800780c */ /* 0x000fe40005744270 */
[----:B------:R-:W-:Y:S02]  /*0cc0*/  ISETP.GT.AND P1, PT, R10, -0x1, !P1 ;  /* 0xffffffff0a00780c */ /* 0x000fe40004f24270 */
[----:B------:R-:W-:Y:S02]  /*0cd0*/  PLOP3.LUT P2, PT, P0, P2, PT, 0x80, 0x8 ;  /* 0x000000000008781c */ /* 0x000fe40000745070 */
[----:B------:R-:W-:Y:S01]  /*0ce0*/  PLOP3.LUT P1, PT, P0, P1, PT, 0x80, 0x8 ;  /* 0x000000000008781c */ /* 0x000fe20000723070 */
[----:B------:R-:W2:Y:S08]  /*0cf0*/  LDC.64 R12, c[0x0][0x388] ;  /* 0x0000e200ff0c7b82 */ /* 0x000eb00000000a00 */
[----:B------:R-:W3:Y:S02]  /*0d00*/  LDC.64 R10, c[0x0][0x380] ;  /* 0x0000e000ff0a7b82 */ /* 0x000ee40000000a00 */
[----:B------:R-:W-:-:S02]  /*0d10*/  @P2 IMAD.IADD R27, R9, 0x1, R24 ;  /* 0x00000001091b2824 */ /* 0x000fc400078e0218 */
[----:B------:R-:W-:Y:S01]  /*0d20*/  @P1 SHF.R.S32.HI R22, RZ, 0x1f, R9 ;  /* 0x0000001fff161819 */ /* 0x000fe20000011409 */
[--C-:B------:R-:W-:Y:S01]  /*0d30*/  @P2 IMAD.IADD R25, R18, 0x1, R19.reuse ;  /* 0x0000000112192824 */ /* 0x100fe200078e0213 */
[----:B------:R-:W-:Y:S01]  /*0d40*/  @P1 SHF.R.S32.HI R23, RZ, 0x1f, R19 ;  /* 0x0000001fff171819 */ /* 0x000fe20000011413 */
[----:B0-----:R-:W-:Y:S01]  /*0d50*/  @P2 IMAD.WIDE R14, R27, 0x4, R14 ;  /* 0x000000041b0e2825 */ /* 0x001fe200078e020e */
[----:B------:R-:W-:-:S03]  /*0d60*/  @P1 IADD3 R20, P3, P4, R9, R19, R4 ;  /* 0x0000001309141210 */ /* 0x000fc60007c7e004 */
[----:B-1----:R-:W-:Y:S01]  /*0d70*/  @P2 IMAD.WIDE R16, R25, 0x4, R16 ;  /* 0x0000000419102825 */ /* 0x002fe200078e0210 */
[----:B------:R-:W-:Y:S01]  /*0d80*/  @P1 IADD3.X R21, PT, PT, R22, R23, R21, P3, P4 ;  /* 0x0000001716151210 */ /* 0x000fe20001fe8415 */
[----:B------:R-:W4:Y:S01]  /*0d90*/  @P2 LDG.E.CONSTANT R14, desc[UR12][R14.64] ;  /* 0x0000000c0e0e2981 */ /* 0x000f22000c1e9900 */
[----:B------:R-:W-:-:S03]  /*0da0*/  @P1 IADD3 R22, P3, PT, R18, R19, RZ ;  /* 0x0000001312161210 */ /* 0x000fc60007f7e0ff */
[----:B------:R-:W4:Y:S01]  /*0db0*/  @P2 LDG.E.CONSTANT R16, desc[UR12][R16.64] ;  /* 0x0000000c10102981 */ /* 0x000f22000c1e9900 */
[----:B--2---:R-:W-:Y:S01]  /*0dc0*/  @P1 LEA R12, P4, R22, R12, 0x2 ;  /* 0x0000000c160c1211 */ /* 0x004fe200078810ff */
[----:B------:R-:W-:Y:S01]  /*0dd0*/  @P1 IMAD.X R23, RZ, RZ, R23, P3 ;  /* 0x000000ffff171224 */ /* 0x000fe200018e0617 */
[----:B---3--:R-:W-:-:S04]  /*0de0*/  @P1 LEA R10, P3, R20, R10, 0x2 ;  /* 0x0000000a140a1211 */ /* 0x008fc800078610ff */
[----:B------:R-:W-:Y:S02]  /*0df0*/  @P1 LEA.HI.X R13, R22, R13, R23, 0x2, P4 ;  /* 0x0000000d160d1211 */ /* 0x000fe400020f1417 */
[----:B------:R-:W-:-:S03]  /*0e00*/  @P1 LEA.HI.X R11, R20, R11, R21, 0x2, P3 ;  /* 0x0000000b140b1211 */ /* 0x000fc600018f1415 */
[----:B------:R-:W2:Y:S04]  /*0e10*/  @P1 LDG.E.CONSTANT R12, desc[UR12][R12.64+0x4] ;  /* 0x0000040c0c0c1981 */ /* 0x000ea8000c1e9900 */
[----:B------:R-:W2:Y:S01]  /*0e20*/  @P1 LDG.E.CONSTANT R10, desc[UR12][R10.64+0x4] ;  /* 0x0000040c0a0a1981 */ /* 0x000ea2000c1e9900 */
[----:B------:R-:W-:Y:S02]  /*0e30*/  VIADD R19, R19, 0x2 ;  /* 0x0000000213137836 */ /* 0x000fe40000000000 */
[----:B----45:R-:W-:-:S04]  /*0e40*/  @P2 FFMA R3, R16, R14, R3 ;  /* 0x0000000e10032223 */ /* 0x030fc80000000003 */
[----:B--2---:R-:W-:-:S07]  /*0e50*/  @P1 FFMA R3, R10, R12, R3 ;  /* 0x0000000c0a031223 */ /* 0x004fce0000000003 */
.L_x_6:
[----:B------:R-:W-:Y:S05]  /*0e60*/  BRA.U !UP1, `(.L_x_4) ;  /* 0x0000000109407547 */ /* 0x000fea000b800000 */
[----:B------:R-:W-:Y:S01]  /*0e70*/  IMAD.IADD R14, R4, 0x1, R19 ;  /* 0x00000001040e7824 */ /* 0x000fe200078e0213 */
[----:B------:R-:W-:Y:S04]  /*0e80*/  BSSY.RECONVERGENT B0, `(.L_x_4) ;  /* 0x000000e000007945 */ /* 0x000fe80003800200 */
[----:B------:R-:W-:-:S04]  /*0e90*/  ISETP.GE.AND P1, PT, R14, UR15, PT ;  /* 0x0000000f0e007c0c */ /* 0x000fc8000bf26270 */
[----:B------:R-:W-:-:S04]  /*0ea0*/  ISETP.GT.AND P1, PT, R14, -0x1, !P1 ;  /* 0xffffffff0e00780c */ /* 0x000fc80004f24270 */
[----:B------:R-:W-:-:S13]  /*0eb0*/  PLOP3.LUT P1, PT, P0, P1, PT, 0x80, 0x8 ;  /* 0x000000000008781c */ /* 0x000fda0000723070 */
[----:B------:R-:W-:Y:S05]  /*0ec0*/  @!P1 BRA `(.L_x_7) ;  /* 0x0000000000249947 */ /* 0x000fea0003800000 */
[----:B------:R-:W0:Y:S01]  /*0ed0*/  LDC.64 R12, c[0x0][0x380] ;  /* 0x0000e000ff0c7b82 */ /* 0x000e220000000a00 */
[----:B------:R-:W-:Y:S02]  /*0ee0*/  IMAD.IADD R9, R9, 0x1, R14 ;  /* 0x0000000109097824 */ /* 0x000fe400078e020e */
[----:B------:R-:W-:-:S05]  /*0ef0*/  IMAD.IADD R19, R18, 0x1, R19 ;  /* 0x0000000112137824 */ /* 0x000fca00078e0213 */
[----:B------:R-:W1:Y:S01]  /*0f00*/  LDC.64 R10, c[0x0][0x388] ;  /* 0x0000e200ff0a7b82 */ /* 0x000e620000000a00 */
[----:B0-----:R-:W-:-:S06]  /*0f10*/  IMAD.WIDE R12, R9, 0x4, R12 ;  /* 0x00000004090c7825 */ /* 0x001fcc00078e020c */
[----:B------:R-:W2:Y:S01]  /*0f20*/  LDG.E.CONSTANT R12, desc[UR12][R12.64] ;  /* 0x0000000c0c0c7981 */ /* 0x000ea2000c1e9900 */
[----:B-1----:R-:W-:-:S06]  /*0f30*/  IMAD.WIDE R10, R19, 0x4, R10 ;  /* 0x00000004130a7825 */ /* 0x002fcc00078e020a */
[----:B------:R-:W2:Y:S02]  /*0f40*/  LDG.E.CONSTANT R10, desc[UR12][R10.64] ;  /* 0x0000000c0a0a7981 */ /* 0x000ea4000c1e9900 */
[----:B--2--5:R-:W-:-:S07]  /*0f50*/  FFMA R3, R12, R10, R3 ;  /* 0x0000000a0c037223 */ /* 0x024fce0000000003 */
.L_x_7:
[----:B------:R-:W-:Y:S05]  /*0f60*/  BSYNC.RECONVERGENT B0 ;  /* 0x0000000000007941 */ /* 0x000fea0003800200 */
.L_x_4:
[----:B------:R-:W-:Y:S05]  /*0f70*/  @P6 BRA `(.L_x_8) ;  /* 0xfffffff000c86947 */ /* 0x000fea000383ffff */
[----:B------:R-:W-:Y:S05]  /*0f80*/  @P5 BRA `(.L_x_9) ;  /* 0xfffffff000ac5947 */ /* 0x000fea000383ffff */
.L_x_1:
[----:B------:R-:W2:Y:S01]  /*0f90*/  LDC R7, c[0x0][0x3b0] ;  /* 0x0000ec00ff077b82 */ /* 0x000ea20000000800 */
[----:B------:R-:W1:Y:S01]  /*0fa0*/  S2R R6, SR_TID.X ;  /* 0x0000000000067919 */ /* 0x000e620000002100 */
[----:B------:R-:W3:Y:S01]  /*0fb0*/  LDCU UR4, c[0x0][0x3bc] ;  /* 0x00007780ff0477ac */ /* 0x000ee20008000800 */
[----:B------:R-:W1:Y:S05]  /*0fc0*/  LDCU UR5, c[0x0][0x3c0] ;  /* 0x00007800ff0577ac */ /* 0x000e6a0008000800 */
[----:B0-----:R-:W0:Y:S01]  /*0fd0*/  LDC.64 R4, c[0x0][0x398] ;  /* 0x0000e600ff047b82 */ /* 0x001e220000000a00 */
[----:B--2---:R-:W-:-:S04]  /*0fe0*/  IMAD R7, R7, UR10, R2 ;  /* 0x0000000a07077c24 */ /* 0x004fc8000f8e0202 */
[----:B---3--:R-:W-:-:S04]  /*0ff0*/  IMAD R7, R7, UR4, R0 ;  /* 0x0000000407077c24 */ /* 0x008fc8000f8e0200 */
[----:B-1----:R-:W-:-:S04]  /*1000*/  IMAD R7, R7, UR5, R6 ;  /* 0x0000000507077c24 */ /* 0x002fc8000f8e0206 */
[----:B0-----:R-:W-:-:S05]  /*1010*/  IMAD.WIDE R4, R7, 0x4, R4 ;  /* 0x0000000407047825 */ /* 0x001fca00078e0204 */
[----:B-----5:R-:W-:Y:S01]  /*1020*/  STG.E desc[UR12][R4.64], R3 ;  /* 0x0000000304007986 */ /* 0x020fe2000c10190c */
[----:B------:R-:W-:Y:S05]  /*1030*/  EXIT ;  /* 0x000000000000794d */ /* 0x000fea0003800000 */
.L_x_10:
[----:B------:R-:W-:-:S00]  /*1040*/  BRA `(.L_x_10) ;  /* 0xfffffffc00fc7947 */ /* 0x000fc0000383ffff */
[----:B------:R-:W-:-:S00]  /*1050*/  NOP ;  /* 0x0000000000007918 */ /* 0x000fc00000000000 */
        /* <DEDUP_REMOVED lines=10> */
.L_x_11:


//--------------------- .nv.shared.reserved.0     --------------------------
	.section	.nv.shared.reserved.0,"aw",@nobits
	.weak		__nv_reservedSMEM_offset_0_alias
	.size		__nv_reservedSMEM_offset_0_alias, 0, 64
	.other		__nv_reservedSMEM_offset_0_alias,@"STO_CUDA_RESERVED_SHARED STV_DEFAULT"
__nv_reservedSMEM_offset_0_alias:
	.zero		0
	.zero		64


//--------------------- .nv.constant0._Z14conv2d_forwardPKfS0_S0_Pfiiiiiiiiiii --------------------------
	.section	.nv.constant0._Z14conv2d_forwardPKfS0_S0_Pfiiiiiiiiiii,"a",@progbits
	.sectionflags	@""
	.align	4
.nv.constant0._Z14conv2d_forwardPKfS0_S0_Pfiiiiiiiiiii:
	.zero		972


//--------------------- SYMBOLS --------------------------

	.type		.nv.reservedSmem.offset0,@object
	.size		.nv.reservedSmem.offset0,0x4
